//
// Generated by NVIDIA NVVM Compiler
//
// Compiler Build ID: CL-36424714
// Cuda compilation tools, release 13.0, V13.0.88
// Based on NVVM 20.0.0
//

.version 9.0
.target sm_100
.address_size 64

	// .globl	_Z3addPiS_S_ii

.visible .entry _Z3addPiS_S_ii(
	.param .u64 .ptr .align 1 _Z3addPiS_S_ii_param_0,
	.param .u64 .ptr .align 1 _Z3addPiS_S_ii_param_1,
	.param .u64 .ptr .align 1 _Z3addPiS_S_ii_param_2,
	.param .u32 _Z3addPiS_S_ii_param_3,
	.param .u32 _Z3addPiS_S_ii_param_4
)
{
	.reg .pred 	%p<4>;
	.reg .b32 	%r<17>;
	.reg .b64 	%rd<11>;

	ld.param.u64 	%rd1, [_Z3addPiS_S_ii_param_0];
	ld.param.u64 	%rd2, [_Z3addPiS_S_ii_param_1];
	ld.param.u64 	%rd3, [_Z3addPiS_S_ii_param_2];
	ld.param.u32 	%r2, [_Z3addPiS_S_ii_param_3];
	ld.param.u32 	%r4, [_Z3addPiS_S_ii_param_4];
	mov.u32 	%r5, %tid.x;
	mov.u32 	%r6, %ctaid.x;
	mov.u32 	%r7, %ntid.x;
	mad.lo.s32 	%r8, %r6, %r7, %r5;
	mov.u32 	%r9, %tid.y;
	mov.u32 	%r10, %ctaid.y;
	mov.u32 	%r11, %ntid.y;
	mad.lo.s32 	%r12, %r10, %r11, %r9;
	mad.lo.s32 	%r1, %r2, %r8, %r12;
	setp.ge.s32 	%p1, %r8, %r4;
	setp.ge.s32 	%p2, %r12, %r2;
	or.pred  	%p3, %p1, %p2;
	@%p3 bra 	$L__BB0_2;
	cvta.to.global.u64 	%rd4, %rd1;
	cvta.to.global.u64 	%rd5, %rd2;
	cvta.to.global.u64 	%rd6, %rd3;
	mul.wide.s32 	%rd7, %r1, 4;
	add.s64 	%rd8, %rd4, %rd7;
	ld.global.u32 	%r14, [%rd8];
	add.s64 	%rd9, %rd5, %rd7;
	ld.global.u32 	%r15, [%rd9];
	add.s32 	%r16, %r15, %r14;
	add.s64 	%rd10, %rd6, %rd7;
	st.global.u32 	[%rd10], %r16;
$L__BB0_2:
	ret;

}


// ===== COMPILED SASS (sm_100) =====

	.target	sm_100

	.elftype	@"ET_EXEC"


//--------------------- .note.nv.tkinfo           --------------------------
	.section	.note.nv.tkinfo,"",@"SHT_NOTE"
	.sectionflags	@"SHF_NOTE_NV_TKINFO"
	.tkinfo
        /*0018*/ 	.word	0x00000002
        /*0030*/ 	.string	""
        /*0030*/ 	.string	"ptxas"
        /*0030*/ 	.string	"Cuda compilation tools, release 13.0, V13.0.88"
        /*0030*/ 	.string	"Build cuda_13.0.r13.0/compiler.36424714_0"
        /*0030*/ 	.string	"-arch sm_100 -m 64 "



//--------------------- .note.nv.cuinfo           --------------------------
	.section	.note.nv.cuinfo,"",@"SHT_NOTE"
	.sectionflags	@"SHF_NOTE_NV_CUINFO"
        /*0018*/ 	.short	0x0002
        /*001a*/ 	.short	0x0064
        /*001c*/ 	.short	0x0082
	.zero		2


//--------------------- .nv.info                  --------------------------
	.section	.nv.info,"",@"SHT_CUDA_INFO"
	.align	4


	//----- nvinfo : EIATTR_REGCOUNT
	.align		4
        /*0000*/ 	.byte	0x04, 0x2f
        /*0002*/ 	.short	(.L_1 - .L_0)
	.align		4
.L_0:
        /*0004*/ 	.word	index@(_Z3addPiS_S_ii)
        /*0008*/ 	.word	0x0000000c


	//----- nvinfo : EIATTR_FRAME_SIZE
	.align		4
.L_1:
        /*000c*/ 	.byte	0x04, 0x11
        /*000e*/ 	.short	(.L_3 - .L_2)
	.align		4
.L_2:
        /*0010*/ 	.word	index@(_Z3addPiS_S_ii)
        /*0014*/ 	.word	0x00000000


	//----- nvinfo : EIATTR_MIN_STACK_SIZE
	.align		4
.L_3:
        /*0018*/ 	.byte	0x04, 0x12
        /*001a*/ 	.short	(.L_5 - .L_4)
	.align		4
.L_4:
        /*001c*/ 	.word	index@(_Z3addPiS_S_ii)
        /*0020*/ 	.word	0x00000000
.L_5:


//--------------------- .nv.compat                --------------------------
	.section	.nv.compat,"",@"SHT_CUDA_COMPAT_INFO"
	.align	4
        /*0000*/ 	.byte	0x02, 0x09, 0x00, 0x00, 0x02, 0x02, 0x01, 0x00, 0x02, 0x05, 0x05, 0x00, 0x03, 0x07, 0x01, 0x01
        /*0010*/ 	.byte	0x02, 0x03, 0x00, 0x00, 0x02, 0x06, 0x01, 0x00, 0x04, 0x0b, 0x08, 0x00, 0x09, 0x00, 0x00, 0x00
        /*0020*/ 	.byte	0x00, 0x00, 0x00, 0x00


//--------------------- .nv.info._Z3addPiS_S_ii   --------------------------
	.section	.nv.info._Z3addPiS_S_ii,"",@"SHT_CUDA_INFO"
	.sectionflags	@""
	.align	4


	//----- nvinfo : EIATTR_CUDA_API_VERSION
	.align		4
        /*0000*/ 	.byte	0x04, 0x37
        /*0002*/ 	.short	(.L_7 - .L_6)
.L_6:
        /*0004*/ 	.word	0x00000082


	//----- nvinfo : EIATTR_KPARAM_INFO
	.align		4
.L_7:
        /*0008*/ 	.byte	0x04, 0x17
        /*000a*/ 	.short	(.L_9 - .L_8)
.L_8:
        /*000c*/ 	.word	0x00000000
        /*0010*/ 	.short	0x0004
        /*0012*/ 	.short	0x001c
        /*0014*/ 	.byte	0x00, 0xf0, 0x11, 0x00


	//----- nvinfo : EIATTR_KPARAM_INFO
	.align		4
.L_9:
        /*0018*/ 	.byte	0x04, 0x17
        /*001a*/ 	.short	(.L_11 - .L_10)
.L_10:
        /*001c*/ 	.word	0x00000000
        /*0020*/ 	.short	0x0003
        /*0022*/ 	.short	0x0018
        /*0024*/ 	.byte	0x00, 0xf0, 0x11, 0x00


	//----- nvinfo : EIATTR_KPARAM_INFO
	.align		4
.L_11:
        /*0028*/ 	.byte	0x04, 0x17
        /*002a*/ 	.short	(.L_13 - .L_12)
.L_12:
        /*002c*/ 	.word	0x00000000
        /*0030*/ 	.short	0x0002
        /*0032*/ 	.short	0x0010
        /*0034*/ 	.byte	0x00, 0xf5, 0x21, 0x00


	//----- nvinfo : EIATTR_KPARAM_INFO
	.align		4
.L_13:
        /*0038*/ 	.byte	0x04, 0x17
        /*003a*/ 	.short	(.L_15 - .L_14)
.L_14:
        /*003c*/ 	.word	0x00000000
        /*0040*/ 	.short	0x0001
        /*0042*/ 	.short	0x0008
        /*0044*/ 	.byte	0x00, 0xf5, 0x21, 0x00


	//----- nvinfo : EIATTR_KPARAM_INFO
	.align		4
.L_15:
        /*0048*/ 	.byte	0x04, 0x17
        /*004a*/ 	.short	(.L_17 - .L_16)
.L_16:
        /*004c*/ 	.word	0x00000000
        /*0050*/ 	.short	0x0000
        /*0052*/ 	.short	0x0000
        /*0054*/ 	.byte	0x00, 0xf5, 0x21, 0x00


	//----- nvinfo : EIATTR_SPARSE_MMA_MASK
	.align		4
.L_17:
        /*0058*/ 	.byte	0x03, 0x50
        /*005a*/ 	.short	0x0000


	//----- nvinfo : EIATTR_MAXREG_COUNT
	.align		4
        /*005c*/ 	.byte	0x03, 0x1b
        /*005e*/ 	.short	0x00ff


	//----- nvinfo : EIATTR_MERCURY_ISA_VERSION
	.align		4
        /*0060*/ 	.byte	0x03, 0x5f
        /*0062*/ 	.short	0x0101


	//----- nvinfo : EIATTR_VRC_CTA_INIT_COUNT
	.align		4
        /*0064*/ 	.byte	0x02, 0x4a
	.zero		1
	.zero		1


	//----- nvinfo : EIATTR_EXIT_INSTR_OFFSETS
	.align		4
        /*0068*/ 	.byte	0x04, 0x1c
        /*006a*/ 	.short	(.L_19 - .L_18)


	//   ....[0]....
.L_18:
        /*006c*/ 	.word	0x000000d0


	//   ....[1]....
        /*0070*/ 	.word	0x00000190


	//----- nvinfo : EIATTR_CBANK_PARAM_SIZE
	.align		4
.L_19:
        /*0074*/ 	.byte	0x03, 0x19
        /*0076*/ 	.short	0x0020


	//----- nvinfo : EIATTR_PARAM_CBANK
	.align		4
        /*0078*/ 	.byte	0x04, 0x0a
        /*007a*/ 	.short	(.L_21 - .L_20)
	.align		4
.L_20:
        /*007c*/ 	.word	index@(.nv.constant0._Z3addPiS_S_ii)
        /*0080*/ 	.short	0x0380
        /*0082*/ 	.short	0x0020


	//----- nvinfo : EIATTR_SW_WAR
	.align		4
.L_21:
        /*0084*/ 	.byte	0x04, 0x36
        /*0086*/ 	.short	(.L_23 - .L_22)
.L_22:
        /*0088*/ 	.word	0x00000008
.L_23:


//--------------------- .nv.callgraph             --------------------------
	.section	.nv.callgraph,"",@"SHT_CUDA_CALLGRAPH"
	.align	4
	.sectionentsize	8
	.align		4
        /*0000*/ 	.word	0x00000000
	.align		4
        /*0004*/ 	.word	0xffffffff
	.align		4
        /*0008*/ 	.word	0x00000000
	.align		4
        /*000c*/ 	.word	0xfffffffe
	.align		4
        /*0010*/ 	.word	0x00000000
	.align		4
        /*0014*/ 	.word	0xfffffffd
	.align		4
        /*0018*/ 	.word	0x00000000
	.align		4
        /*001c*/ 	.word	0xfffffffc


//--------------------- .text._Z3addPiS_S_ii      --------------------------
	.section	.text._Z3addPiS_S_ii,"ax",@progbits
	.align	128
        .global         _Z3addPiS_S_ii
        .type           _Z3addPiS_S_ii,@function
        .size           _Z3addPiS_S_ii,(.L_x_1 - _Z3addPiS_S_ii)
        .other          _Z3addPiS_S_ii,@"STO_CUDA_ENTRY STV_DEFAULT"
_Z3addPiS_S_ii:
.text._Z3addPiS_S_ii:
[----:B------:R-:W-:Y:S01]  /*0000*/  LDC R1, c[0x0][0x37c] ;  /* 0x0000df00ff017b82 */ /* 0x000fe20000000800 */
[----:B------:R-:W0:Y:S07]  /*0010*/  S2R R3, SR_TID.Y ;  /* 0x0000000000037919 */ /* 0x000e2e0000002200 */
[----:B------:R-:W1:Y:S01]  /*0020*/  LDC R5, c[0x0][0x360] ;  /* 0x0000d800ff057b82 */ /* 0x000e620000000800 */
[----:B------:R-:W2:Y:S01]  /*0030*/  LDCU.64 UR6, c[0x0][0x398] ;  /* 0x00007300ff0677ac */ /* 0x000ea20008000a00 */
[----:B------:R-:W1:Y:S06]  /*0040*/  S2R R0, SR_TID.X ;  /* 0x0000000000007919 */ /* 0x000e6c0000002100 */
[----:B------:R-:W0:Y:S08]  /*0050*/  S2UR UR5, SR_CTAID.Y ;  /* 0x00000000000579c3 */ /* 0x000e300000002600 */
[----:B------:R-:W0:Y:S08]  /*0060*/  LDC R2, c[0x0][0x364] ;  /* 0x0000d900ff027b82 */ /* 0x000e300000000800 */
[----:B------:R-:W1:Y:S01]  /*0070*/  S2UR UR4, SR_CTAID.X ;  /* 0x00000000000479c3 */ /* 0x000e620000002500 */
[----:B0-----:R-:W-:-:S05]  /*0080*/  IMAD R3, R2, UR5, R3 ;  /* 0x0000000502037c24 */ /* 0x001fca000f8e0203 */
[----:B--2---:R-:W-:Y:S01]  /*0090*/  ISETP.GE.AND P0, PT, R3, UR6, PT ;  /* 0x0000000603007c0c */ /* 0x004fe2000bf06270 */
[----:B-1----:R-:W-:-:S04]  /*00a0*/  IMAD R0, R5, UR4, R0 ;  /* 0x0000000405007c24 */ /* 0x002fc8000f8e0200 */
[C---:B------:R-:W-:Y:S01]  /*00b0*/  IMAD R9, R0.reuse, UR6, R3 ;  /* 0x0000000600097c24 */ /* 0x040fe2000f8e0203 */
[----:B------:R-:W-:-:S13]  /*00c0*/  ISETP.GE.OR P0, PT, R0, UR7, P0 ;  /* 0x0000000700007c0c */ /* 0x000fda0008706670 */
[----:B------:R-:W-:Y:S05]  /*00d0*/  @P0 EXIT ;  /* 0x000000000000094d */ /* 0x000fea0003800000 */
[----:B------:R-:W0:Y:S01]  /*00e0*/  LDC.64 R2, c[0x0][0x380] ;  /* 0x0000e000ff027b82 */ /* 0x000e220000000a00 */
[----:B------:R-:W1:Y:S07]  /*00f0*/  LDCU.64 UR4, c[0x0][0x358] ;  /* 0x00006b00ff0477ac */ /* 0x000e6e0008000a00 */
[----:B------:R-:W2:Y:S08]  /*0100*/  LDC.64 R4, c[0x0][0x388] ;  /* 0x0000e200ff047b82 */ /* 0x000eb00000000a00 */
[----:B------:R-:W3:Y:S01]  /*0110*/  LDC.64 R6, c[0x0][0x390] ;  /* 0x0000e400ff067b82 */ /* 0x000ee20000000a00 */
[----:B0-----:R-:W-:-:S06]  /*0120*/  IMAD.WIDE R2, R9, 0x4, R2 ;  /* 0x0000000409027825 */ /* 0x001fcc00078e0202 */
[----:B-1----:R-:W4:Y:S01]  /*0130*/  LDG.E R2, desc[UR4][R2.64] ;  /* 0x0000000402027981 */ /* 0x002f22000c1e1900 */
[----:B--2---:R-:W-:-:S06]  /*0140*/  IMAD.WIDE R4, R9, 0x4, R4 ;  /* 0x0000000409047825 */ /* 0x004fcc00078e0204 */
[----:B------:R-:W4:Y:S01]  /*0150*/  LDG.E R5, desc[UR4][R4.64] ;  /* 0x0000000404057981 */ /* 0x000f22000c1e1900 */
[----:B---3--:R-:W-:Y:S01]  /*0160*/  IMAD.WIDE R6, R9, 0x4, R6 ;  /* 0x0000000409067825 */ /* 0x008fe200078e0206 */
[----:B----4-:R-:W-:-:S05]  /*0170*/  IADD3 R9, PT, PT, R2, R5, RZ ;  /* 0x0000000502097210 */ /* 0x010fca0007ffe0ff */
[----:B------:R-:W-:Y:S01]  /*0180*/  STG.E desc[UR4][R6.64], R9 ;  /* 0x0000000906007986 */ /* 0x000fe2000c101904 */
[----:B------:R-:W-:Y:S05]  /*0190*/  EXIT ;  /* 0x000000000000794d */ /* 0x000fea0003800000 */
.L_x_0:
[----:B------:R-:W-:-:S00]  /*01a0*/  BRA `(.L_x_0) ;  /* 0xfffffffc00fc7947 */ /* 0x000fc0000383ffff */
[----:B------:R-:W-:-:S00]  /*01b0*/  NOP ;  /* 0x0000000000007918 */ /* 0x000fc00000000000 */
        /* <DEDUP_REMOVED lines=12> */
.L_x_1:


//--------------------- .nv.shared.reserved.0     --------------------------
	.section	.nv.shared.reserved.0,"aw",@nobits
	.weak		__nv_reservedSMEM_offset_0_alias
	.size		__nv_reservedSMEM_offset_0_alias, 0, 64
	.other		__nv_reservedSMEM_offset_0_alias,@"STO_CUDA_RESERVED_SHARED STV_DEFAULT"
__nv_reservedSMEM_offset_0_alias:
	.zero		0
	.zero		64


//--------------------- .nv.constant0._Z3addPiS_S_ii --------------------------
	.section	.nv.constant0._Z3addPiS_S_ii,"a",@progbits
	.sectionflags	@""
	.align	4
.nv.constant0._Z3addPiS_S_ii:
	.zero		928


//--------------------- SYMBOLS --------------------------

	.type		.nv.reservedSmem.offset0,@object
	.size		.nv.reservedSmem.offset0,0x4
